//
// Generated by NVIDIA NVVM Compiler
//
// Compiler Build ID: CL-36424714
// Cuda compilation tools, release 13.0, V13.0.88
// Based on NVVM 20.0.0
//

.version 9.0
.target sm_100
.address_size 64

	// .globl	_Z11printKerneliP6float4
.extern .func  (.param .b32 func_retval0) vprintf
(
	.param .b64 vprintf_param_0,
	.param .b64 vprintf_param_1
)
;
.global .align 1 .b8 $str[28] = {37, 100, 32, 58, 40, 32, 37, 46, 54, 102, 44, 37, 46, 54, 102, 44, 37, 46, 54, 102, 44, 37, 46, 54, 102, 41, 10};

.visible .entry _Z11printKerneliP6float4(
	.param .u32 _Z11printKerneliP6float4_param_0,
	.param .u64 .ptr .align 1 _Z11printKerneliP6float4_param_1
)
{
	.local .align 8 .b8 	__local_depot0[40];
	.reg .b64 	%SP;
	.reg .b64 	%SPL;
	.reg .pred 	%p<2>;
	.reg .b32 	%r<8>;
	.reg .b32 	%f<5>;
	.reg .b64 	%rd<9>;
	.reg .b64 	%fd<5>;

	mov.u64 	%SPL, __local_depot0;
	cvta.local.u64 	%SP, %SPL;
	ld.param.u32 	%r2, [_Z11printKerneliP6float4_param_0];
	ld.param.u64 	%rd1, [_Z11printKerneliP6float4_param_1];
	mov.u32 	%r3, %ctaid.x;
	mov.u32 	%r4, %ntid.x;
	mov.u32 	%r5, %tid.x;
	mad.lo.s32 	%r1, %r3, %r4, %r5;
	setp.ge.u32 	%p1, %r1, %r2;
	@%p1 bra 	$L__BB0_2;
	add.u64 	%rd2, %SP, 0;
	add.u64 	%rd3, %SPL, 0;
	cvta.to.global.u64 	%rd4, %rd1;
	mul.wide.u32 	%rd5, %r1, 16;
	add.s64 	%rd6, %rd4, %rd5;
	ld.global.v4.f32 	{%f1, %f2, %f3, %f4}, [%rd6];
	cvt.f64.f32 	%fd1, %f1;
	cvt.f64.f32 	%fd2, %f2;
	cvt.f64.f32 	%fd3, %f3;
	cvt.f64.f32 	%fd4, %f4;
	st.local.u32 	[%rd3], %r1;
	st.local.f64 	[%rd3+8], %fd1;
	st.local.f64 	[%rd3+16], %fd2;
	st.local.f64 	[%rd3+24], %fd3;
	st.local.f64 	[%rd3+32], %fd4;
	mov.u64 	%rd7, $str;
	cvta.global.u64 	%rd8, %rd7;
	{ // callseq 0, 0
	.param .b64 param0;
	st.param.b64 	[param0], %rd8;
	.param .b64 param1;
	st.param.b64 	[param1], %rd2;
	.param .b32 retval0;
	call.uni (retval0), 
	vprintf, 
	(
	param0, 
	param1
	);
	ld.param.b32 	%r6, [retval0];
	} // callseq 0
$L__BB0_2:
	ret;

}
	// .globl	_Z11printKerneliP7double4
.visible .entry _Z11printKerneliP7double4(
	.param .u32 _Z11printKerneliP7double4_param_0,
	.param .u64 .ptr .align 1 _Z11printKerneliP7double4_param_1
)
{
	.local .align 8 .b8 	__local_depot1[40];
	.reg .b64 	%SP;
	.reg .b64 	%SPL;
	.reg .pred 	%p<2>;
	.reg .b32 	%r<8>;
	.reg .b64 	%rd<9>;
	.reg .b64 	%fd<5>;

	mov.u64 	%SPL, __local_depot1;
	cvta.local.u64 	%SP, %SPL;
	ld.param.u32 	%r2, [_Z11printKerneliP7double4_param_0];
	ld.param.u64 	%rd1, [_Z11printKerneliP7double4_param_1];
	mov.u32 	%r3, %ctaid.x;
	mov.u32 	%r4, %ntid.x;
	mov.u32 	%r5, %tid.x;
	mad.lo.s32 	%r1, %r3, %r4, %r5;
	setp.ge.u32 	%p1, %r1, %r2;
	@%p1 bra 	$L__BB1_2;
	add.u64 	%rd2, %SP, 0;
	add.u64 	%rd3, %SPL, 0;
	cvta.to.global.u64 	%rd4, %rd1;
	mul.wide.u32 	%rd5, %r1, 32;
	add.s64 	%rd6, %rd4, %rd5;
	ld.global.v2.f64 	{%fd1, %fd2}, [%rd6];
	ld.global.v2.f64 	{%fd3, %fd4}, [%rd6+16];
	st.local.u32 	[%rd3], %r1;
	st.local.f64 	[%rd3+8], %fd1;
	st.local.f64 	[%rd3+16], %fd2;
	st.local.f64 	[%rd3+24], %fd3;
	st.local.f64 	[%rd3+32], %fd4;
	mov.u64 	%rd7, $str;
	cvta.global.u64 	%rd8, %rd7;
	{ // callseq 1, 0
	.param .b64 param0;
	st.param.b64 	[param0], %rd8;
	.param .b64 param1;
	st.param.b64 	[param1], %rd2;
	.param .b32 retval0;
	call.uni (retval0), 
	vprintf, 
	(
	param0, 
	param1
	);
	ld.param.b32 	%r6, [retval0];
	} // callseq 1
$L__BB1_2:
	ret;

}


// ===== COMPILED SASS (sm_100) =====

	.target	sm_100

	.elftype	@"ET_EXEC"


//--------------------- .note.nv.tkinfo           --------------------------
	.section	.note.nv.tkinfo,"",@"SHT_NOTE"
	.sectionflags	@"SHF_NOTE_NV_TKINFO"
	.tkinfo
        /*0018*/ 	.word	0x00000002
        /*0030*/ 	.string	""
        /*0030*/ 	.string	"ptxas"
        /*0030*/ 	.string	"Cuda compilation tools, release 13.0, V13.0.88"
        /*0030*/ 	.string	"Build cuda_13.0.r13.0/compiler.36424714_0"
        /*0030*/ 	.string	"-arch sm_100 -m 64 "



//--------------------- .note.nv.cuinfo           --------------------------
	.section	.note.nv.cuinfo,"",@"SHT_NOTE"
	.sectionflags	@"SHF_NOTE_NV_CUINFO"
        /*0018*/ 	.short	0x0002
        /*001a*/ 	.short	0x0064
        /*001c*/ 	.short	0x0082
	.zero		2


//--------------------- .nv.info                  --------------------------
	.section	.nv.info,"",@"SHT_CUDA_INFO"
	.align	4


	//----- nvinfo : EIATTR_REGCOUNT
	.align		4
        /*0000*/ 	.byte	0x04, 0x2f
        /*0002*/ 	.short	(.L_2 - .L_1)
	.align		4
.L_1:
        /*0004*/ 	.word	index@(_Z11printKerneliP6float4)
        /*0008*/ 	.word	0x00000018


	//----- nvinfo : EIATTR_FRAME_SIZE
	.align		4
.L_2:
        /*000c*/ 	.byte	0x04, 0x11
        /*000e*/ 	.short	(.L_4 - .L_3)
	.align		4
.L_3:
        /*0010*/ 	.word	index@(_Z11printKerneliP6float4)
        /*0014*/ 	.word	0x00000028


	//----- nvinfo : EIATTR_REGCOUNT
	.align		4
.L_4:
        /*0018*/ 	.byte	0x04, 0x2f
        /*001a*/ 	.short	(.L_6 - .L_5)
	.align		4
.L_5:
        /*001c*/ 	.word	index@(_Z11printKerneliP7double4)
        /*0020*/ 	.word	0x00000018


	//----- nvinfo : EIATTR_FRAME_SIZE
	.align		4
.L_6:
        /*0024*/ 	.byte	0x04, 0x11
        /*0026*/ 	.short	(.L_8 - .L_7)
	.align		4
.L_7:
        /*0028*/ 	.word	index@(_Z11printKerneliP7double4)
        /*002c*/ 	.word	0x00000028


	//----- nvinfo : EIATTR_MIN_STACK_SIZE
	.align		4
.L_8:
        /*0030*/ 	.byte	0x04, 0x12
        /*0032*/ 	.short	(.L_10 - .L_9)
	.align		4
.L_9:
        /*0034*/ 	.word	index@(_Z11printKerneliP7double4)
        /*0038*/ 	.word	0x00000028


	//----- nvinfo : EIATTR_MIN_STACK_SIZE
	.align		4
.L_10:
        /*003c*/ 	.byte	0x04, 0x12
        /*003e*/ 	.short	(.L_12 - .L_11)
	.align		4
.L_11:
        /*0040*/ 	.word	index@(_Z11printKerneliP6float4)
        /*0044*/ 	.word	0x00000028
.L_12:


//--------------------- .nv.compat                --------------------------
	.section	.nv.compat,"",@"SHT_CUDA_COMPAT_INFO"
	.align	4
        /*0000*/ 	.byte	0x02, 0x09, 0x00, 0x00, 0x02, 0x02, 0x01, 0x00, 0x02, 0x05, 0x05, 0x00, 0x03, 0x07, 0x01, 0x01
        /*0010*/ 	.byte	0x02, 0x03, 0x00, 0x00, 0x02, 0x06, 0x01, 0x00, 0x04, 0x0b, 0x08, 0x00, 0x09, 0x00, 0x00, 0x00
        /*0020*/ 	.byte	0x00, 0x00, 0x00, 0x00


//--------------------- .nv.info._Z11printKerneliP7double4 --------------------------
	.section	.nv.info._Z11printKerneliP7double4,"",@"SHT_CUDA_INFO"
	.sectionflags	@""
	.align	4


	//----- nvinfo : EIATTR_CUDA_API_VERSION
	.align		4
        /*0000*/ 	.byte	0x04, 0x37
        /*0002*/ 	.short	(.L_14 - .L_13)
.L_13:
        /*0004*/ 	.word	0x00000082


	//----- nvinfo : EIATTR_KPARAM_INFO
	.align		4
.L_14:
        /*0008*/ 	.byte	0x04, 0x17
        /*000a*/ 	.short	(.L_16 - .L_15)
.L_15:
        /*000c*/ 	.word	0x00000000
        /*0010*/ 	.short	0x0001
        /*0012*/ 	.short	0x0008
        /*0014*/ 	.byte	0x00, 0xf5, 0x21, 0x00


	//----- nvinfo : EIATTR_KPARAM_INFO
	.align		4
.L_16:
        /*0018*/ 	.byte	0x04, 0x17
        /*001a*/ 	.short	(.L_18 - .L_17)
.L_17:
        /*001c*/ 	.word	0x00000000
        /*0020*/ 	.short	0x0000
        /*0022*/ 	.short	0x0000
        /*0024*/ 	.byte	0x00, 0xf0, 0x11, 0x00


	//----- nvinfo : EIATTR_SPARSE_MMA_MASK
	.align		4
.L_18:
        /*0028*/ 	.byte	0x03, 0x50
        /*002a*/ 	.short	0x0000


	//----- nvinfo : EIATTR_MAXREG_COUNT
	.align		4
        /*002c*/ 	.byte	0x03, 0x1b
        /*002e*/ 	.short	0x00ff


	//----- nvinfo : EIATTR_EXTERNS
	.align		4
        /*0030*/ 	.byte	0x04, 0x0f
        /*0032*/ 	.short	(.L_20 - .L_19)


	//   ....[0]....
	.align		4
.L_19:
        /*0034*/ 	.word	index@(vprintf)


	//----- nvinfo : EIATTR_MERCURY_ISA_VERSION
	.align		4
.L_20:
        /*0038*/ 	.byte	0x03, 0x5f
        /*003a*/ 	.short	0x0101


	//----- nvinfo : EIATTR_VRC_CTA_INIT_COUNT
	.align		4
        /*003c*/ 	.byte	0x02, 0x4a
	.zero		1
	.zero		1


	//----- nvinfo : EIATTR_SYSCALL_OFFSETS
	.align		4
        /*0040*/ 	.byte	0x04, 0x46
        /*0042*/ 	.short	(.L_22 - .L_21)


	//   ....[0]....
.L_21:
        /*0044*/ 	.word	0x000001d0


	//----- nvinfo : EIATTR_EXIT_INSTR_OFFSETS
	.align		4
.L_22:
        /*0048*/ 	.byte	0x04, 0x1c
        /*004a*/ 	.short	(.L_24 - .L_23)


	//   ....[0]....
.L_23:
        /*004c*/ 	.word	0x000000c0


	//   ....[1]....
        /*0050*/ 	.word	0x000001e0


	//----- nvinfo : EIATTR_CRS_STACK_SIZE
	.align		4
.L_24:
        /*0054*/ 	.byte	0x04, 0x1e
        /*0056*/ 	.short	(.L_26 - .L_25)
.L_25:
        /*0058*/ 	.word	0x00000000


	//----- nvinfo : EIATTR_CBANK_PARAM_SIZE
	.align		4
.L_26:
        /*005c*/ 	.byte	0x03, 0x19
        /*005e*/ 	.short	0x0010


	//----- nvinfo : EIATTR_PARAM_CBANK
	.align		4
        /*0060*/ 	.byte	0x04, 0x0a
        /*0062*/ 	.short	(.L_28 - .L_27)
	.align		4
.L_27:
        /*0064*/ 	.word	index@(.nv.constant0._Z11printKerneliP7double4)
        /*0068*/ 	.short	0x0380
        /*006a*/ 	.short	0x0010


	//----- nvinfo : EIATTR_SW_WAR
	.align		4
.L_28:
        /*006c*/ 	.byte	0x04, 0x36
        /*006e*/ 	.short	(.L_30 - .L_29)
.L_29:
        /*0070*/ 	.word	0x00000008
.L_30:


//--------------------- .nv.info._Z11printKerneliP6float4 --------------------------
	.section	.nv.info._Z11printKerneliP6float4,"",@"SHT_CUDA_INFO"
	.sectionflags	@""
	.align	4


	//----- nvinfo : EIATTR_CUDA_API_VERSION
	.align		4
        /*0000*/ 	.byte	0x04, 0x37
        /*0002*/ 	.short	(.L_32 - .L_31)
.L_31:
        /*0004*/ 	.word	0x00000082


	//----- nvinfo : EIATTR_KPARAM_INFO
	.align		4
.L_32:
        /*0008*/ 	.byte	0x04, 0x17
        /*000a*/ 	.short	(.L_34 - .L_33)
.L_33:
        /*000c*/ 	.word	0x00000000
        /*0010*/ 	.short	0x0001
        /*0012*/ 	.short	0x0008
        /*0014*/ 	.byte	0x00, 0xf5, 0x21, 0x00


	//----- nvinfo : EIATTR_KPARAM_INFO
	.align		4
.L_34:
        /*0018*/ 	.byte	0x04, 0x17
        /*001a*/ 	.short	(.L_36 - .L_35)
.L_35:
        /*001c*/ 	.word	0x00000000
        /*0020*/ 	.short	0x0000
        /*0022*/ 	.short	0x0000
        /*0024*/ 	.byte	0x00, 0xf0, 0x11, 0x00


	//----- nvinfo : EIATTR_SPARSE_MMA_MASK
	.align		4
.L_36:
        /*0028*/ 	.byte	0x03, 0x50
        /*002a*/ 	.short	0x0000


	//----- nvinfo : EIATTR_MAXREG_COUNT
	.align		4
        /*002c*/ 	.byte	0x03, 0x1b
        /*002e*/ 	.short	0x00ff


	//----- nvinfo : EIATTR_EXTERNS
	.align		4
        /*0030*/ 	.byte	0x04, 0x0f
        /*0032*/ 	.short	(.L_38 - .L_37)


	//   ....[0]....
	.align		4
.L_37:
        /*0034*/ 	.word	index@(vprintf)


	//----- nvinfo : EIATTR_MERCURY_ISA_VERSION
	.align		4
.L_38:
        /*0038*/ 	.byte	0x03, 0x5f
        /*003a*/ 	.short	0x0101


	//----- nvinfo : EIATTR_VRC_CTA_INIT_COUNT
	.align		4
        /*003c*/ 	.byte	0x02, 0x4a
	.zero		1
	.zero		1


	//----- nvinfo : EIATTR_SYSCALL_OFFSETS
	.align		4
        /*0040*/ 	.byte	0x04, 0x46
        /*0042*/ 	.short	(.L_40 - .L_39)


	//   ....[0]....
.L_39:
        /*0044*/ 	.word	0x00000200


	//----- nvinfo : EIATTR_EXIT_INSTR_OFFSETS
	.align		4
.L_40:
        /*0048*/ 	.byte	0x04, 0x1c
        /*004a*/ 	.short	(.L_42 - .L_41)


	//   ....[0]....
.L_41:
        /*004c*/ 	.word	0x000000c0


	//   ....[1]....
        /*0050*/ 	.word	0x00000210


	//----- nvinfo : EIATTR_CRS_STACK_SIZE
	.align		4
.L_42:
        /*0054*/ 	.byte	0x04, 0x1e
        /*0056*/ 	.short	(.L_44 - .L_43)
.L_43:
        /*0058*/ 	.word	0x00000000


	//----- nvinfo : EIATTR_CBANK_PARAM_SIZE
	.align		4
.L_44:
        /*005c*/ 	.byte	0x03, 0x19
        /*005e*/ 	.short	0x0010


	//----- nvinfo : EIATTR_PARAM_CBANK
	.align		4
        /*0060*/ 	.byte	0x04, 0x0a
        /*0062*/ 	.short	(.L_46 - .L_45)
	.align		4
.L_45:
        /*0064*/ 	.word	index@(.nv.constant0._Z11printKerneliP6float4)
        /*0068*/ 	.short	0x0380
        /*006a*/ 	.short	0x0010


	//----- nvinfo : EIATTR_SW_WAR
	.align		4
.L_46:
        /*006c*/ 	.byte	0x04, 0x36
        /*006e*/ 	.short	(.L_48 - .L_47)
.L_47:
        /*0070*/ 	.word	0x00000008
.L_48:


//--------------------- .nv.callgraph             --------------------------
	.section	.nv.callgraph,"",@"SHT_CUDA_CALLGRAPH"
	.align	4
	.sectionentsize	8
	.align		4
        /*0000*/ 	.word	0x00000000
	.align		4
        /*0004*/ 	.word	0xffffffff
	.align		4
        /*0008*/ 	.word	index@(_Z11printKerneliP7double4)
	.align		4
        /*000c*/ 	.word	index@(vprintf)
	.align		4
        /*0010*/ 	.word	index@(_Z11printKerneliP6float4)
	.align		4
        /*0014*/ 	.word	index@(vprintf)
	.align		4
        /*0018*/ 	.word	0x00000000
	.align		4
        /*001c*/ 	.word	0xfffffffe
	.align		4
        /*0020*/ 	.word	0x00000000
	.align		4
        /*0024*/ 	.word	0xfffffffd
	.align		4
        /*0028*/ 	.word	0x00000000
	.align		4
        /*002c*/ 	.word	0xfffffffc


//--------------------- .nv.constant4             --------------------------
	.section	.nv.constant4,"a",@progbits
	.align	8
	.align		8
.nv.constant4:
        /*0000*/ 	.dword	vprintf
	.align		8
        /*0008*/ 	.dword	$str


//--------------------- .text._Z11printKerneliP7double4 --------------------------
	.section	.text._Z11printKerneliP7double4,"ax",@progbits
	.align	128
        .global         _Z11printKerneliP7double4
        .type           _Z11printKerneliP7double4,@function
        .size           _Z11printKerneliP7double4,(.L_x_4 - _Z11printKerneliP7double4)
        .other          _Z11printKerneliP7double4,@"STO_CUDA_ENTRY STV_DEFAULT"
_Z11printKerneliP7double4:
.text._Z11printKerneliP7double4:
[----:B------:R-:W0:Y:S01]  /*0000*/  LDC R1, c[0x0][0x37c] ;  /* 0x0000df00ff017b82 */ /* 0x000e220000000800 */
[----:B------:R-:W1:Y:S01]  /*0010*/  S2R R3, SR_TID.X ;  /* 0x0000000000037919 */ /* 0x000e620000002100 */
[----:B------:R-:W2:Y:S06]  /*0020*/  LDCU UR5, c[0x0][0x2fc] ;  /* 0x00005f80ff0577ac */ /* 0x000eac0008000800 */
[----:B------:R-:W1:Y:S01]  /*0030*/  S2UR UR6, SR_CTAID.X ;  /* 0x00000000000679c3 */ /* 0x000e620000002500 */
[----:B0-----:R-:W-:Y:S01]  /*0040*/  VIADD R1, R1, 0xffffffd8 ;  /* 0xffffffd801017836 */ /* 0x001fe20000000000 */
[----:B------:R-:W0:Y:S01]  /*0050*/  LDCU UR7, c[0x0][0x380] ;  /* 0x00007000ff0777ac */ /* 0x000e220008000800 */
[----:B------:R-:W3:Y:S05]  /*0060*/  LDCU UR4, c[0x0][0x2f8] ;  /* 0x00005f00ff0477ac */ /* 0x000eea0008000800 */
[----:B------:R-:W1:Y:S01]  /*0070*/  LDC R0, c[0x0][0x360] ;  /* 0x0000d800ff007b82 */ /* 0x000e620000000800 */
[----:B---3--:R-:W-:-:S05]  /*0080*/  IADD3 R6, P1, PT, R1, UR4, RZ ;  /* 0x0000000401067c10 */ /* 0x008fca000ff3e0ff */
[----:B--2---:R-:W-:Y:S02]  /*0090*/  IMAD.X R7, RZ, RZ, UR5, P1 ;  /* 0x00000005ff077e24 */ /* 0x004fe400088e06ff */
[----:B-1----:R-:W-:-:S05]  /*00a0*/  IMAD R0, R0, UR6, R3 ;  /* 0x0000000600007c24 */ /* 0x002fca000f8e0203 */
[----:B0-----:R-:W-:-:S13]  /*00b0*/  ISETP.GE.U32.AND P0, PT, R0, UR7, PT ;  /* 0x0000000700007c0c */ /* 0x001fda000bf06070 */
[----:B------:R-:W-:Y:S05]  /*00c0*/  @P0 EXIT ;  /* 0x000000000000094d */ /* 0x000fea0003800000 */
[----:B------:R-:W0:Y:S01]  /*00d0*/  LDC.64 R2, c[0x0][0x388] ;  /* 0x0000e200ff027b82 */ /* 0x000e220000000a00 */
[----:B------:R-:W1:Y:S01]  /*00e0*/  LDCU.64 UR4, c[0x0][0x358] ;  /* 0x00006b00ff0477ac */ /* 0x000e620008000a00 */
[----:B0-----:R-:W-:-:S05]  /*00f0*/  IMAD.WIDE.U32 R2, R0, 0x20, R2 ;  /* 0x0000002000027825 */ /* 0x001fca00078e0002 */
[----:B-1----:R-:W2:Y:S04]  /*0100*/  LDG.E.128 R8, desc[UR4][R2.64] ;  /* 0x0000000402087981 */ /* 0x002ea8000c1e1d00 */
[----:B------:R-:W3:Y:S01]  /*0110*/  LDG.E.128 R12, desc[UR4][R2.64+0x10] ;  /* 0x00001004020c7981 */ /* 0x000ee2000c1e1d00 */
[----:B------:R-:W-:Y:S01]  /*0120*/  MOV R16, 0x0 ;  /* 0x0000000000107802 */ /* 0x000fe20000000f00 */
[----:B------:R-:W0:Y:S02]  /*0130*/  LDCU.64 UR4, c[0x4][0x8] ;  /* 0x01000100ff0477ac */ /* 0x000e240008000a00 */
[----:B------:R1:W-:Y:S03]  /*0140*/  STL [R1], R0 ;  /* 0x0000000001007387 */ /* 0x0003e60000100800 */
[----:B------:R-:W4:Y:S01]  /*0150*/  LDC.64 R16, c[0x4][R16] ;  /* 0x0100000010107b82 */ /* 0x000f220000000a00 */
[----:B0-----:R-:W-:Y:S01]  /*0160*/  MOV R4, UR4 ;  /* 0x0000000400047c02 */ /* 0x001fe20008000f00 */
[----:B------:R-:W-:Y:S01]  /*0170*/  IMAD.U32 R5, RZ, RZ, UR5 ;  /* 0x00000005ff057e24 */ /* 0x000fe2000f8e00ff */
[----:B--2---:R1:W-:Y:S04]  /*0180*/  STL.64 [R1+0x8], R8 ;  /* 0x0000080801007387 */ /* 0x0043e80000100a00 */
[----:B------:R1:W-:Y:S04]  /*0190*/  STL.64 [R1+0x10], R10 ;  /* 0x0000100a01007387 */ /* 0x0003e80000100a00 */
[----:B---3--:R1:W-:Y:S04]  /*01a0*/  STL.64 [R1+0x18], R12 ;  /* 0x0000180c01007387 */ /* 0x0083e80000100a00 */
[----:B----4-:R1:W-:Y:S02]  /*01b0*/  STL.64 [R1+0x20], R14 ;  /* 0x0000200e01007387 */ /* 0x0103e40000100a00 */
[----:B------:R-:W-:-:S07]  /*01c0*/  LEPC R20, `(.L_x_0) ;  /* 0x000000001014794e */ /* 0x000fce0000000000 */
[----:B-1----:R-:W-:Y:S05]  /*01d0*/  CALL.ABS.NOINC R16 ;  /* 0x0000000010007343 */ /* 0x002fea0003c00000 */
.L_x_0:
[----:B------:R-:W-:Y:S05]  /*01e0*/  EXIT ;  /* 0x000000000000794d */ /* 0x000fea0003800000 */
.L_x_1:
[----:B------:R-:W-:-:S00]  /*01f0*/  BRA `(.L_x_1) ;  /* 0xfffffffc00fc7947 */ /* 0x000fc0000383ffff */
[----:B------:R-:W-:-:S00]  /*0200*/  NOP ;  /* 0x0000000000007918 */ /* 0x000fc00000000000 */
[----:B------:R-:W-:-:S00]  /*0210*/  NOP ;  /* 0x0000000000007918 */ /* 0x000fc00000000000 */
[----:B------:R-:W-:-:S00]  /*0220*/  NOP ;  /* 0x0000000000007918 */ /* 0x000fc00000000000 */
[----:B------:R-:W-:-:S00]  /*0230*/  NOP ;  /* 0x0000000000007918 */ /* 0x000fc00000000000 */
[----:B------:R-:W-:-:S00]  /*0240*/  NOP ;  /* 0x0000000000007918 */ /* 0x000fc00000000000 */
[----:B------:R-:W-:-:S00]  /*0250*/  NOP ;  /* 0x0000000000007918 */ /* 0x000fc00000000000 */
[----:B------:R-:W-:-:S00]  /*0260*/  NOP ;  /* 0x0000000000007918 */ /* 0x000fc00000000000 */
[----:B------:R-:W-:-:S00]  /*0270*/  NOP ;  /* 0x0000000000007918 */ /* 0x000fc00000000000 */
.L_x_4:


//--------------------- .text._Z11printKerneliP6float4 --------------------------
	.section	.text._Z11printKerneliP6float4,"ax",@progbits
	.align	128
        .global         _Z11printKerneliP6float4
        .type           _Z11printKerneliP6float4,@function
        .size           _Z11printKerneliP6float4,(.L_x_5 - _Z11printKerneliP6float4)
        .other          _Z11printKerneliP6float4,@"STO_CUDA_ENTRY STV_DEFAULT"
_Z11printKerneliP6float4:
.text._Z11printKerneliP6float4:
        /* <DEDUP_REMOVED lines=15> */
[----:B0-----:R-:W-:-:S06]  /*00f0*/  IMAD.WIDE.U32 R16, R0, 0x10, R16 ;  /* 0x0000001000107825 */ /* 0x001fcc00078e0010 */
[----:B-1----:R-:W2:Y:S01]  /*0100*/  LDG.E.128 R16, desc[UR4][R16.64] ;  /* 0x0000000410107981 */ /* 0x002ea2000c1e1d00 */
[----:B------:R-:W-:Y:S01]  /*0110*/  MOV R14, 0x0 ;  /* 0x00000000000e7802 */ /* 0x000fe20000000f00 */
[----:B------:R-:W0:Y:S02]  /*0120*/  LDCU.64 UR4, c[0x4][0x8] ;  /* 0x01000100ff0477ac */ /* 0x000e240008000a00 */
[----:B------:R1:W-:Y:S03]  /*0130*/  STL [R1], R0 ;  /* 0x0000000001007387 */ /* 0x0003e60000100800 */
[----:B------:R-:W3:Y:S01]  /*0140*/  LDC.64 R14, c[0x4][R14] ;  /* 0x010000000e0e7b82 */ /* 0x000ee20000000a00 */
[----:B0-----:R-:W-:Y:S01]  /*0150*/  MOV R4, UR4 ;  /* 0x0000000400047c02 */ /* 0x001fe20008000f00 */
[----:B------:R-:W-:Y:S01]  /*0160*/  IMAD.U32 R5, RZ, RZ, UR5 ;  /* 0x00000005ff057e24 */ /* 0x000fe2000f8e00ff */
[----:B--2---:R-:W0:Y:S08]  /*0170*/  F2F.F64.F32 R2, R16 ;  /* 0x0000001000027310 */ /* 0x004e300000201800 */
[----:B------:R-:W2:Y:S01]  /*0180*/  F2F.F64.F32 R8, R17 ;  /* 0x0000001100087310 */ /* 0x000ea20000201800 */
[----:B0-----:R1:W-:Y:S07]  /*0190*/  STL.64 [R1+0x8], R2 ;  /* 0x0000080201007387 */ /* 0x0013ee0000100a00 */
[----:B------:R-:W0:Y:S01]  /*01a0*/  F2F.F64.F32 R10, R18 ;  /* 0x00000012000a7310 */ /* 0x000e220000201800 */
[----:B--2---:R1:W-:Y:S07]  /*01b0*/  STL.64 [R1+0x10], R8 ;  /* 0x0000100801007387 */ /* 0x0043ee0000100a00 */
[----:B------:R-:W2:Y:S01]  /*01c0*/  F2F.F64.F32 R12, R19 ;  /* 0x00000013000c7310 */ /* 0x000ea20000201800 */
[----:B0-----:R1:W-:Y:S04]  /*01d0*/  STL.64 [R1+0x18], R10 ;  /* 0x0000180a01007387 */ /* 0x0013e80000100a00 */
[----:B--23--:R1:W-:Y:S02]  /*01e0*/  STL.64 [R1+0x20], R12 ;  /* 0x0000200c01007387 */ /* 0x00c3e40000100a00 */
[----:B------:R-:W-:-:S07]  /*01f0*/  LEPC R20, `(.L_x_2) ;  /* 0x000000001014794e */ /* 0x000fce0000000000 */
[----:B-1----:R-:W-:Y:S05]  /*0200*/  CALL.ABS.NOINC R14 ;  /* 0x000000000e007343 */ /* 0x002fea0003c00000 */
.L_x_2:
[----:B------:R-:W-:Y:S05]  /*0210*/  EXIT ;  /* 0x000000000000794d */ /* 0x000fea0003800000 */
.L_x_3:
        /* <DEDUP_REMOVED lines=14> */
.L_x_5:


//--------------------- .nv.global.init           --------------------------
	.section	.nv.global.init,"aw",@progbits
.nv.global.init:
	.type		$str,@object
	.size		$str,(.L_0 - $str)
$str:
        /*0000*/ 	.byte	0x25, 0x64, 0x20, 0x3a, 0x28, 0x20, 0x25, 0x2e, 0x36, 0x66, 0x2c, 0x25, 0x2e, 0x36, 0x66, 0x2c
        /*0010*/ 	.byte	0x25, 0x2e, 0x36, 0x66, 0x2c, 0x25, 0x2e, 0x36, 0x66, 0x29, 0x0a, 0x00
.L_0:


//--------------------- .nv.shared.reserved.0     --------------------------
	.section	.nv.shared.reserved.0,"aw",@nobits
	.weak		__nv_reservedSMEM_offset_0_alias
	.size		__nv_reservedSMEM_offset_0_alias, 0, 64
	.other		__nv_reservedSMEM_offset_0_alias,@"STO_CUDA_RESERVED_SHARED STV_DEFAULT"
__nv_reservedSMEM_offset_0_alias:
	.zero		0
	.zero		64


//--------------------- .nv.constant0._Z11printKerneliP7double4 --------------------------
	.section	.nv.constant0._Z11printKerneliP7double4,"a",@progbits
	.sectionflags	@""
	.align	4
.nv.constant0._Z11printKerneliP7double4:
	.zero		912


//--------------------- .nv.constant0._Z11printKerneliP6float4 --------------------------
	.section	.nv.constant0._Z11printKerneliP6float4,"a",@progbits
	.sectionflags	@""
	.align	4
.nv.constant0._Z11printKerneliP6float4:
	.zero		912


//--------------------- SYMBOLS --------------------------

	.type		.nv.reservedSmem.offset0,@object
	.size		.nv.reservedSmem.offset0,0x4
	.type		vprintf,@function
